//
// Generated by NVIDIA NVVM Compiler
//
// Compiler Build ID: CL-36424714
// Cuda compilation tools, release 13.0, V13.0.88
// Based on NVVM 20.0.0
//

.version 9.0
.target sm_100
.address_size 64

	// .globl	_Z8cuda_bfsiiPiPbS_

.visible .entry _Z8cuda_bfsiiPiPbS_(
	.param .u32 _Z8cuda_bfsiiPiPbS__param_0,
	.param .u32 _Z8cuda_bfsiiPiPbS__param_1,
	.param .u64 .ptr .align 1 _Z8cuda_bfsiiPiPbS__param_2,
	.param .u64 .ptr .align 1 _Z8cuda_bfsiiPiPbS__param_3,
	.param .u64 .ptr .align 1 _Z8cuda_bfsiiPiPbS__param_4
)
{
	.reg .pred 	%p<4>;
	.reg .b16 	%rs<3>;
	.reg .b32 	%r<8>;
	.reg .b64 	%rd<13>;

	ld.param.u32 	%r3, [_Z8cuda_bfsiiPiPbS__param_0];
	ld.param.u32 	%r4, [_Z8cuda_bfsiiPiPbS__param_1];
	ld.param.u64 	%rd2, [_Z8cuda_bfsiiPiPbS__param_2];
	ld.param.u64 	%rd3, [_Z8cuda_bfsiiPiPbS__param_3];
	ld.param.u64 	%rd4, [_Z8cuda_bfsiiPiPbS__param_4];
	mul.lo.s32 	%r1, %r4, %r3;
	mov.u32 	%r2, %tid.x;
	setp.ge.u32 	%p1, %r2, %r3;
	@%p1 bra 	$L__BB0_4;
	cvta.to.global.u64 	%rd5, %rd2;
	add.s32 	%r5, %r1, %r2;
	mul.wide.u32 	%rd6, %r5, 4;
	add.s64 	%rd7, %rd5, %rd6;
	ld.global.u32 	%r6, [%rd7];
	setp.eq.s32 	%p2, %r6, 0;
	@%p2 bra 	$L__BB0_4;
	cvt.u64.u32 	%rd8, %r2;
	cvta.to.global.u64 	%rd9, %rd3;
	add.s64 	%rd1, %rd9, %rd8;
	ld.global.u8 	%rs1, [%rd1];
	setp.ne.s16 	%p3, %rs1, 0;
	@%p3 bra 	$L__BB0_4;
	mov.b16 	%rs2, 1;
	st.global.u8 	[%rd1], %rs2;
	cvta.to.global.u64 	%rd10, %rd4;
	mul.wide.u32 	%rd11, %r2, 4;
	add.s64 	%rd12, %rd10, %rd11;
	mov.b32 	%r7, 1;
	st.global.u32 	[%rd12], %r7;
$L__BB0_4:
	ret;

}


// ===== COMPILED SASS (sm_100) =====

	.target	sm_100

	.elftype	@"ET_EXEC"


//--------------------- .note.nv.tkinfo           --------------------------
	.section	.note.nv.tkinfo,"",@"SHT_NOTE"
	.sectionflags	@"SHF_NOTE_NV_TKINFO"
	.tkinfo
        /*0018*/ 	.word	0x00000002
        /*0030*/ 	.string	""
        /*0030*/ 	.string	"ptxas"
        /*0030*/ 	.string	"Cuda compilation tools, release 13.0, V13.0.88"
        /*0030*/ 	.string	"Build cuda_13.0.r13.0/compiler.36424714_0"
        /*0030*/ 	.string	"-arch sm_100 -m 64 "



//--------------------- .note.nv.cuinfo           --------------------------
	.section	.note.nv.cuinfo,"",@"SHT_NOTE"
	.sectionflags	@"SHF_NOTE_NV_CUINFO"
        /*0018*/ 	.short	0x0002
        /*001a*/ 	.short	0x0064
        /*001c*/ 	.short	0x0082
	.zero		2


//--------------------- .nv.info                  --------------------------
	.section	.nv.info,"",@"SHT_CUDA_INFO"
	.align	4


	//----- nvinfo : EIATTR_REGCOUNT
	.align		4
        /*0000*/ 	.byte	0x04, 0x2f
        /*0002*/ 	.short	(.L_1 - .L_0)
	.align		4
.L_0:
        /*0004*/ 	.word	index@(_Z8cuda_bfsiiPiPbS_)
        /*0008*/ 	.word	0x0000000c


	//----- nvinfo : EIATTR_FRAME_SIZE
	.align		4
.L_1:
        /*000c*/ 	.byte	0x04, 0x11
        /*000e*/ 	.short	(.L_3 - .L_2)
	.align		4
.L_2:
        /*0010*/ 	.word	index@(_Z8cuda_bfsiiPiPbS_)
        /*0014*/ 	.word	0x00000000


	//----- nvinfo : EIATTR_MIN_STACK_SIZE
	.align		4
.L_3:
        /*0018*/ 	.byte	0x04, 0x12
        /*001a*/ 	.short	(.L_5 - .L_4)
	.align		4
.L_4:
        /*001c*/ 	.word	index@(_Z8cuda_bfsiiPiPbS_)
        /*0020*/ 	.word	0x00000000
.L_5:


//--------------------- .nv.compat                --------------------------
	.section	.nv.compat,"",@"SHT_CUDA_COMPAT_INFO"
	.align	4
        /*0000*/ 	.byte	0x02, 0x09, 0x00, 0x00, 0x02, 0x02, 0x01, 0x00, 0x02, 0x05, 0x05, 0x00, 0x03, 0x07, 0x01, 0x01
        /*0010*/ 	.byte	0x02, 0x03, 0x00, 0x00, 0x02, 0x06, 0x01, 0x00, 0x04, 0x0b, 0x08, 0x00, 0x09, 0x00, 0x00, 0x00
        /*0020*/ 	.byte	0x00, 0x00, 0x00, 0x00


//--------------------- .nv.info._Z8cuda_bfsiiPiPbS_ --------------------------
	.section	.nv.info._Z8cuda_bfsiiPiPbS_,"",@"SHT_CUDA_INFO"
	.sectionflags	@""
	.align	4


	//----- nvinfo : EIATTR_CUDA_API_VERSION
	.align		4
        /*0000*/ 	.byte	0x04, 0x37
        /*0002*/ 	.short	(.L_7 - .L_6)
.L_6:
        /*0004*/ 	.word	0x00000082


	//----- nvinfo : EIATTR_KPARAM_INFO
	.align		4
.L_7:
        /*0008*/ 	.byte	0x04, 0x17
        /*000a*/ 	.short	(.L_9 - .L_8)
.L_8:
        /*000c*/ 	.word	0x00000000
        /*0010*/ 	.short	0x0004
        /*0012*/ 	.short	0x0018
        /*0014*/ 	.byte	0x00, 0xf5, 0x21, 0x00


	//----- nvinfo : EIATTR_KPARAM_INFO
	.align		4
.L_9:
        /*0018*/ 	.byte	0x04, 0x17
        /*001a*/ 	.short	(.L_11 - .L_10)
.L_10:
        /*001c*/ 	.word	0x00000000
        /*0020*/ 	.short	0x0003
        /*0022*/ 	.short	0x0010
        /*0024*/ 	.byte	0x00, 0xf5, 0x21, 0x00


	//----- nvinfo : EIATTR_KPARAM_INFO
	.align		4
.L_11:
        /*0028*/ 	.byte	0x04, 0x17
        /*002a*/ 	.short	(.L_13 - .L_12)
.L_12:
        /*002c*/ 	.word	0x00000000
        /*0030*/ 	.short	0x0002
        /*0032*/ 	.short	0x0008
        /*0034*/ 	.byte	0x00, 0xf5, 0x21, 0x00


	//----- nvinfo : EIATTR_KPARAM_INFO
	.align		4
.L_13:
        /*0038*/ 	.byte	0x04, 0x17
        /*003a*/ 	.short	(.L_15 - .L_14)
.L_14:
        /*003c*/ 	.word	0x00000000
        /*0040*/ 	.short	0x0001
        /*0042*/ 	.short	0x0004
        /*0044*/ 	.byte	0x00, 0xf0, 0x11, 0x00


	//----- nvinfo : EIATTR_KPARAM_INFO
	.align		4
.L_15:
        /*0048*/ 	.byte	0x04, 0x17
        /*004a*/ 	.short	(.L_17 - .L_16)
.L_16:
        /*004c*/ 	.word	0x00000000
        /*0050*/ 	.short	0x0000
        /*0052*/ 	.short	0x0000
        /*0054*/ 	.byte	0x00, 0xf0, 0x11, 0x00


	//----- nvinfo : EIATTR_SPARSE_MMA_MASK
	.align		4
.L_17:
        /*0058*/ 	.byte	0x03, 0x50
        /*005a*/ 	.short	0x0000


	//----- nvinfo : EIATTR_MAXREG_COUNT
	.align		4
        /*005c*/ 	.byte	0x03, 0x1b
        /*005e*/ 	.short	0x00ff


	//----- nvinfo : EIATTR_MERCURY_ISA_VERSION
	.align		4
        /*0060*/ 	.byte	0x03, 0x5f
        /*0062*/ 	.short	0x0101


	//----- nvinfo : EIATTR_VRC_CTA_INIT_COUNT
	.align		4
        /*0064*/ 	.byte	0x02, 0x4a
	.zero		1
	.zero		1


	//----- nvinfo : EIATTR_EXIT_INSTR_OFFSETS
	.align		4
        /*0068*/ 	.byte	0x04, 0x1c
        /*006a*/ 	.short	(.L_19 - .L_18)


	//   ....[0]....
.L_18:
        /*006c*/ 	.word	0x00000040


	//   ....[1]....
        /*0070*/ 	.word	0x000000c0


	//   ....[2]....
        /*0074*/ 	.word	0x00000120


	//   ....[3]....
        /*0078*/ 	.word	0x00000190


	//----- nvinfo : EIATTR_CBANK_PARAM_SIZE
	.align		4
.L_19:
        /*007c*/ 	.byte	0x03, 0x19
        /*007e*/ 	.short	0x0020


	//----- nvinfo : EIATTR_PARAM_CBANK
	.align		4
        /*0080*/ 	.byte	0x04, 0x0a
        /*0082*/ 	.short	(.L_21 - .L_20)
	.align		4
.L_20:
        /*0084*/ 	.word	index@(.nv.constant0._Z8cuda_bfsiiPiPbS_)
        /*0088*/ 	.short	0x0380
        /*008a*/ 	.short	0x0020


	//----- nvinfo : EIATTR_SW_WAR
	.align		4
.L_21:
        /*008c*/ 	.byte	0x04, 0x36
        /*008e*/ 	.short	(.L_23 - .L_22)
.L_22:
        /*0090*/ 	.word	0x00000008
.L_23:


//--------------------- .nv.callgraph             --------------------------
	.section	.nv.callgraph,"",@"SHT_CUDA_CALLGRAPH"
	.align	4
	.sectionentsize	8
	.align		4
        /*0000*/ 	.word	0x00000000
	.align		4
        /*0004*/ 	.word	0xffffffff
	.align		4
        /*0008*/ 	.word	0x00000000
	.align		4
        /*000c*/ 	.word	0xfffffffe
	.align		4
        /*0010*/ 	.word	0x00000000
	.align		4
        /*0014*/ 	.word	0xfffffffd
	.align		4
        /*0018*/ 	.word	0x00000000
	.align		4
        /*001c*/ 	.word	0xfffffffc


//--------------------- .text._Z8cuda_bfsiiPiPbS_ --------------------------
	.section	.text._Z8cuda_bfsiiPiPbS_,"ax",@progbits
	.align	128
        .global         _Z8cuda_bfsiiPiPbS_
        .type           _Z8cuda_bfsiiPiPbS_,@function
        .size           _Z8cuda_bfsiiPiPbS_,(.L_x_1 - _Z8cuda_bfsiiPiPbS_)
        .other          _Z8cuda_bfsiiPiPbS_,@"STO_CUDA_ENTRY STV_DEFAULT"
_Z8cuda_bfsiiPiPbS_:
.text._Z8cuda_bfsiiPiPbS_:
[----:B------:R-:W-:Y:S01]  /*0000*/  LDC R1, c[0x0][0x37c] ;  /* 0x0000df00ff017b82 */ /* 0x000fe20000000800 */
[----:B------:R-:W0:Y:S01]  /*0010*/  S2R R7, SR_TID.X ;  /* 0x0000000000077919 */ /* 0x000e220000002100 */
[----:B------:R-:W0:Y:S02]  /*0020*/  LDCU UR6, c[0x0][0x380] ;  /* 0x00007000ff0677ac */ /* 0x000e240008000800 */
[----:B0-----:R-:W-:-:S13]  /*0030*/  ISETP.GE.U32.AND P0, PT, R7, UR6, PT ;  /* 0x0000000607007c0c */ /* 0x001fda000bf06070 */
[----:B------:R-:W-:Y:S05]  /*0040*/  @P0 EXIT ;  /* 0x000000000000094d */ /* 0x000fea0003800000 */
[----:B------:R-:W0:Y:S01]  /*0050*/  LDC R0, c[0x0][0x384] ;  /* 0x0000e100ff007b82 */ /* 0x000e220000000800 */
[----:B------:R-:W1:Y:S07]  /*0060*/  LDCU.64 UR4, c[0x0][0x358] ;  /* 0x00006b00ff0477ac */ /* 0x000e6e0008000a00 */
[----:B------:R-:W2:Y:S01]  /*0070*/  LDC.64 R2, c[0x0][0x388] ;  /* 0x0000e200ff027b82 */ /* 0x000ea20000000a00 */
[----:B0-----:R-:W-:-:S04]  /*0080*/  IMAD R5, R0, UR6, R7 ;  /* 0x0000000600057c24 */ /* 0x001fc8000f8e0207 */
[----:B--2---:R-:W-:-:S06]  /*0090*/  IMAD.WIDE.U32 R2, R5, 0x4, R2 ;  /* 0x0000000405027825 */ /* 0x004fcc00078e0002 */
[----:B-1----:R-:W2:Y:S02]  /*00a0*/  LDG.E R2, desc[UR4][R2.64] ;  /* 0x0000000402027981 */ /* 0x002ea4000c1e1900 */
[----:B--2---:R-:W-:-:S13]  /*00b0*/  ISETP.NE.AND P0, PT, R2, RZ, PT ;  /* 0x000000ff0200720c */ /* 0x004fda0003f05270 */
[----:B------:R-:W-:Y:S05]  /*00c0*/  @!P0 EXIT ;  /* 0x000000000000894d */ /* 0x000fea0003800000 */
[----:B------:R-:W0:Y:S02]  /*00d0*/  LDCU.64 UR6, c[0x0][0x390] ;  /* 0x00007200ff0677ac */ /* 0x000e240008000a00 */
[----:B0-----:R-:W-:-:S05]  /*00e0*/  IADD3 R2, P0, PT, R7, UR6, RZ ;  /* 0x0000000607027c10 */ /* 0x001fca000ff1e0ff */
[----:B------:R-:W-:-:S05]  /*00f0*/  IMAD.X R3, RZ, RZ, UR7, P0 ;  /* 0x00000007ff037e24 */ /* 0x000fca00080e06ff */
[----:B------:R-:W2:Y:S02]  /*0100*/  LDG.E.U8 R0, desc[UR4][R2.64] ;  /* 0x0000000402007981 */ /* 0x000ea4000c1e1100 */
[----:B--2---:R-:W-:-:S13]  /*0110*/  ISETP.NE.AND P0, PT, R0, RZ, PT ;  /* 0x000000ff0000720c */ /* 0x004fda0003f05270 */
[----:B------:R-:W-:Y:S05]  /*0120*/  @P0 EXIT ;  /* 0x000000000000094d */ /* 0x000fea0003800000 */
[----:B------:R-:W0:Y:S01]  /*0130*/  LDC.64 R4, c[0x0][0x398] ;  /* 0x0000e600ff047b82 */ /* 0x000e220000000a00 */
[----:B------:R-:W-:Y:S02]  /*0140*/  HFMA2 R0, -RZ, RZ, 0, 5.9604644775390625e-08 ;  /* 0x00000001ff007431 */ /* 0x000fe400000001ff */
[----:B------:R-:W-:-:S03]  /*0150*/  IMAD.MOV.U32 R9, RZ, RZ, 0x1 ;  /* 0x00000001ff097424 */ /* 0x000fc600078e00ff */
[----:B------:R-:W-:Y:S01]  /*0160*/  STG.E.U8 desc[UR4][R2.64], R0 ;  /* 0x0000000002007986 */ /* 0x000fe2000c101104 */
[----:B0-----:R-:W-:-:S05]  /*0170*/  IMAD.WIDE.U32 R4, R7, 0x4, R4 ;  /* 0x0000000407047825 */ /* 0x001fca00078e0004 */
[----:B------:R-:W-:Y:S01]  /*0180*/  STG.E desc[UR4][R4.64], R9 ;  /* 0x0000000904007986 */ /* 0x000fe2000c101904 */
[----:B------:R-:W-:Y:S05]  /*0190*/  EXIT ;  /* 0x000000000000794d */ /* 0x000fea0003800000 */
.L_x_0:
[----:B------:R-:W-:-:S00]  /*01a0*/  BRA `(.L_x_0) ;  /* 0xfffffffc00fc7947 */ /* 0x000fc0000383ffff */
[----:B------:R-:W-:-:S00]  /*01b0*/  NOP ;  /* 0x0000000000007918 */ /* 0x000fc00000000000 */
        /* <DEDUP_REMOVED lines=12> */
.L_x_1:


//--------------------- .nv.shared.reserved.0     --------------------------
	.section	.nv.shared.reserved.0,"aw",@nobits
	.weak		__nv_reservedSMEM_offset_0_alias
	.size		__nv_reservedSMEM_offset_0_alias, 0, 64
	.other		__nv_reservedSMEM_offset_0_alias,@"STO_CUDA_RESERVED_SHARED STV_DEFAULT"
__nv_reservedSMEM_offset_0_alias:
	.zero		0
	.zero		64


//--------------------- .nv.constant0._Z8cuda_bfsiiPiPbS_ --------------------------
	.section	.nv.constant0._Z8cuda_bfsiiPiPbS_,"a",@progbits
	.sectionflags	@""
	.align	4
.nv.constant0._Z8cuda_bfsiiPiPbS_:
	.zero		928


//--------------------- SYMBOLS --------------------------

	.type		.nv.reservedSmem.offset0,@object
	.size		.nv.reservedSmem.offset0,0x4
